	.headerflags	@"EF_CUDA_TEXMODE_UNIFIED EF_CUDA_64BIT_ADDRESS EF_CUDA_ACCELERATORS EF_CUDA_SM90 EF_CUDA_VIRTUAL_SM(EF_CUDA_SM90)"
	.elftype	@"ET_EXEC"


//--------------------- .nv.info                  --------------------------
	.section	.nv.info,"",@"SHT_CUDA_INFO"
	.align	4


	//----- nvinfo : EIATTR_REGCOUNT
	.align		4
        /*0000*/ 	.byte	0x04, 0x2f
        /*0002*/ 	.short	(.L_3 - .L_2)
	.align		4
.L_2:
        /*0004*/ 	.word	index@(triton_poi_fused__native_batch_norm_legit_no_training_constant_pad_nd_relu_2)
        /*0008*/ 	.word	0x00000018


	//----- nvinfo : EIATTR_MIN_STACK_SIZE
	.align		4
.L_3:
        /*000c*/ 	.byte	0x04, 0x12
        /*000e*/ 	.short	(.L_5 - .L_4)
	.align		4
.L_4:
        /*0010*/ 	.word	index@(triton_poi_fused__native_batch_norm_legit_no_training_constant_pad_nd_relu_2)
        /*0014*/ 	.word	0x00000000


	//----- nvinfo : EIATTR_FRAME_SIZE
	.align		4
.L_5:
        /*0018*/ 	.byte	0x04, 0x11
        /*001a*/ 	.short	(.L_7 - .L_6)
	.align		4
.L_6:
        /*001c*/ 	.word	index@(triton_poi_fused__native_batch_norm_legit_no_training_constant_pad_nd_relu_2)
        /*0020*/ 	.word	0x00000000


	//----- nvinfo : EIATTR_MIN_STACK_SIZE
	.align		4
.L_7:
        /*0024*/ 	.byte	0x04, 0x12
        /*0026*/ 	.short	(.L_9 - .L_8)
	.align		4
.L_8:
        /*0028*/ 	.word	index@(triton_poi_fused__native_batch_norm_legit_no_training_constant_pad_nd_relu_2)
        /*002c*/ 	.word	0x00000000
.L_9:


//--------------------- .nv.info.triton_poi_fused__native_batch_norm_legit_no_training_constant_pad_nd_relu_2 --------------------------
	.section	.nv.info.triton_poi_fused__native_batch_norm_legit_no_training_constant_pad_nd_relu_2,"",@"SHT_CUDA_INFO"
	.sectionflags	@""
	.align	4


	//----- nvinfo : EIATTR_CUDA_API_VERSION
	.align		4
        /*0000*/ 	.byte	0x04, 0x37
        /*0002*/ 	.short	(.L_11 - .L_10)
.L_10:
        /*0004*/ 	.word	0x0000007c


	//----- nvinfo : EIATTR_KPARAM_INFO
	.align		4
.L_11:
        /*0008*/ 	.byte	0x04, 0x17
        /*000a*/ 	.short	(.L_13 - .L_12)
.L_12:
        /*000c*/ 	.word	0x00000000
        /*0010*/ 	.short	0x0006
        /*0012*/ 	.short	0x0030
        /*0014*/ 	.byte	0x00, 0xf0, 0x11, 0x00


	//----- nvinfo : EIATTR_KPARAM_INFO
	.align		4
.L_13:
        /*0018*/ 	.byte	0x04, 0x17
        /*001a*/ 	.short	(.L_15 - .L_14)
.L_14:
        /*001c*/ 	.word	0x00000000
        /*0020*/ 	.short	0x0005
        /*0022*/ 	.short	0x0028
        /*0024*/ 	.byte	0x00, 0xf4, 0x21, 0x00


	//----- nvinfo : EIATTR_KPARAM_INFO
	.align		4
.L_15:
        /*0028*/ 	.byte	0x04, 0x17
        /*002a*/ 	.short	(.L_17 - .L_16)
.L_16:
        /*002c*/ 	.word	0x00000000
        /*0030*/ 	.short	0x0004
        /*0032*/ 	.short	0x0020
        /*0034*/ 	.byte	0x00, 0xf4, 0x21, 0x00


	//----- nvinfo : EIATTR_KPARAM_INFO
	.align		4
.L_17:
        /*0038*/ 	.byte	0x04, 0x17
        /*003a*/ 	.short	(.L_19 - .L_18)
.L_18:
        /*003c*/ 	.word	0x00000000
        /*0040*/ 	.short	0x0003
        /*0042*/ 	.short	0x0018
        /*0044*/ 	.byte	0x00, 0xf4, 0x21, 0x00


	//----- nvinfo : EIATTR_KPARAM_INFO
	.align		4
.L_19:
        /*0048*/ 	.byte	0x04, 0x17
        /*004a*/ 	.short	(.L_21 - .L_20)
.L_20:
        /*004c*/ 	.word	0x00000000
        /*0050*/ 	.short	0x0002
        /*0052*/ 	.short	0x0010
        /*0054*/ 	.byte	0x00, 0xf4, 0x21, 0x00


	//----- nvinfo : EIATTR_KPARAM_INFO
	.align		4
.L_21:
        /*0058*/ 	.byte	0x04, 0x17
        /*005a*/ 	.short	(.L_23 - .L_22)
.L_22:
        /*005c*/ 	.word	0x00000000
        /*0060*/ 	.short	0x0001
        /*0062*/ 	.short	0x0008
        /*0064*/ 	.byte	0x00, 0xf4, 0x21, 0x00


	//----- nvinfo : EIATTR_KPARAM_INFO
	.align		4
.L_23:
        /*0068*/ 	.byte	0x04, 0x17
        /*006a*/ 	.short	(.L_25 - .L_24)
.L_24:
        /*006c*/ 	.word	0x00000000
        /*0070*/ 	.short	0x0000
        /*0072*/ 	.short	0x0000
        /*0074*/ 	.byte	0x00, 0xf4, 0x21, 0x00


	//----- nvinfo : EIATTR_SPARSE_MMA_MASK
	.align		4
.L_25:
        /*0078*/ 	.byte	0x03, 0x50
        /*007a*/ 	.short	0x0000


	//----- nvinfo : EIATTR_MAXREG_COUNT
	.align		4
        /*007c*/ 	.byte	0x03, 0x1b
        /*007e*/ 	.short	0x00ff


	//----- nvinfo : EIATTR_EXIT_INSTR_OFFSETS
	.align		4
        /*0080*/ 	.byte	0x04, 0x1c
        /*0082*/ 	.short	(.L_27 - .L_26)


	//   ....[0]....
.L_26:
        /*0084*/ 	.word	0x00000760


	//   ....[1]....
        /*0088*/ 	.word	0x00000780


	//----- nvinfo : EIATTR_REQNTID
	.align		4
.L_27:
        /*008c*/ 	.byte	0x04, 0x10
        /*008e*/ 	.short	(.L_29 - .L_28)
.L_28:
        /*0090*/ 	.word	0x00000080
        /*0094*/ 	.word	0x00000001
        /*0098*/ 	.word	0x00000001


	//----- nvinfo : EIATTR_CBANK_PARAM_SIZE
	.align		4
.L_29:
        /*009c*/ 	.byte	0x03, 0x19
        /*009e*/ 	.short	0x0034


	//----- nvinfo : EIATTR_PARAM_CBANK
	.align		4
        /*00a0*/ 	.byte	0x04, 0x0a
        /*00a2*/ 	.short	(.L_31 - .L_30)
	.align		4
.L_30:
        /*00a4*/ 	.word	index@(.nv.constant0.triton_poi_fused__native_batch_norm_legit_no_training_constant_pad_nd_relu_2)
        /*00a8*/ 	.short	0x0210
        /*00aa*/ 	.short	0x0034


	//----- nvinfo : EIATTR_SW_WAR
	.align		4
.L_31:
        /*00ac*/ 	.byte	0x04, 0x36
        /*00ae*/ 	.short	(.L_33 - .L_32)
.L_32:
        /*00b0*/ 	.word	0x00000008
.L_33:


//--------------------- .nv.callgraph             --------------------------
	.section	.nv.callgraph,"",@"SHT_CUDA_CALLGRAPH"
	.align	4
	.sectionentsize	8
	.align		4
        /*0000*/ 	.word	0x00000000
	.align		4
        /*0004*/ 	.word	0xffffffff
	.align		4
        /*0008*/ 	.word	0x00000000
	.align		4
        /*000c*/ 	.word	0xfffffffe
	.align		4
        /*0010*/ 	.word	0x00000000
	.align		4
        /*0014*/ 	.word	0xfffffffd
	.align		4
        /*0018*/ 	.word	0x00000000
	.align		4
        /*001c*/ 	.word	0xfffffffc


//--------------------- .nv.constant4             --------------------------
	.section	.nv.constant4,"a",@progbits
	.align	8
	.align		8
.nv.constant4:
        /*0000*/ 	.dword	_$_str
	.align		8
        /*0008*/ 	.dword	_$_str_$_2


//--------------------- .text.triton_poi_fused__native_batch_norm_legit_no_training_constant_pad_nd_relu_2 --------------------------
	.section	.text.triton_poi_fused__native_batch_norm_legit_no_training_constant_pad_nd_relu_2,"ax",@progbits
	.align	128
        .global         triton_poi_fused__native_batch_norm_legit_no_training_constant_pad_nd_relu_2
        .type           triton_poi_fused__native_batch_norm_legit_no_training_constant_pad_nd_relu_2,@function
        .size           triton_poi_fused__native_batch_norm_legit_no_training_constant_pad_nd_relu_2,(.L_x_1 - triton_poi_fused__native_batch_norm_legit_no_training_constant_pad_nd_relu_2)
        .other          triton_poi_fused__native_batch_norm_legit_no_training_constant_pad_nd_relu_2,@"STO_CUDA_ENTRY STV_DEFAULT"
triton_poi_fused__native_batch_norm_legit_no_training_constant_pad_nd_relu_2:
.text.triton_poi_fused__native_batch_norm_legit_no_training_constant_pad_nd_relu_2:
[----:B------:R-:W0:Y:S01]  /*0000*/  LDC R1, c[0x0][0x28] ;  /* 0x00000a00ff017b82 */ /* 0x000e220000000800 */
[----:B------:R-:W1:Y:S01]  /*0010*/  S2R R0, SR_TID.X ;  /* 0x0000000000007919 */ /* 0x000e620000002100 */
[----:B------:R-:W-:Y:S01]  /*0020*/  ULDC.64 UR4, c[0x0][0x208] ;  /* 0x0000820000047ab9 */ /* 0x000fe20000000a00 */
[----:B------:R-:W-:Y:S01]  /*0030*/  ULDC.64 UR6, c[0x0][0x210] ;  /* 0x0000840000067ab9 */ /* 0x000fe20000000a00 */
[----:B------:R-:W2:Y:S01]  /*0040*/  S2R R3, SR_CTAID.X ;  /* 0x0000000000037919 */ /* 0x000ea20000002500 */
[----:B-1----:R-:W-:-:S05]  /*0050*/  IMAD.SHL.U32 R0, R0, 0x2, RZ ;  /* 0x0000000200007824 */ /* 0x002fca00078e00ff */
[----:B------:R-:W-:-:S05]  /*0060*/  LOP3.LUT R0, R0, 0xfe, RZ, 0xc0, !PT ;  /* 0x000000fe00007812 */ /* 0x000fca00078ec0ff */
[----:B--2---:R-:W-:-:S04]  /*0070*/  IMAD R0, R3, 0x100, R0 ;  /* 0x0000010003007824 */ /* 0x004fc800078e0200 */
[----:B------:R-:W-:-:S04]  /*0080*/  IMAD.HI R2, R0, 0x2aaaaaab, RZ ;  /* 0x2aaaaaab00027827 */ /* 0x000fc800078e02ff */
[----:B------:R-:W-:Y:S01]  /*0090*/  IMAD.HI R4, R0, 0x38e38e39, RZ ;  /* 0x38e38e3900047827 */ /* 0x000fe200078e02ff */
[----:B------:R-:W-:-:S03]  /*00a0*/  LEA.HI R3, R2, R2, RZ, 0x1 ;  /* 0x0000000202037211 */ /* 0x000fc600078f08ff */
[----:B------:R-:W-:Y:S01]  /*00b0*/  VIADD R8, R0, 0x1 ;  /* 0x0000000100087836 */ /* 0x000fe20000000000 */
[----:B------:R-:W-:Y:S01]  /*00c0*/  SHF.R.U32.HI R5, RZ, 0x1f, R4 ;  /* 0x0000001fff057819 */ /* 0x000fe20000011604 */
[----:B------:R-:W-:-:S03]  /*00d0*/  IMAD.HI R2, R3, 0x2aaaaaab, RZ ;  /* 0x2aaaaaab03027827 */ /* 0x000fc600078e02ff */
[----:B------:R-:W-:Y:S01]  /*00e0*/  LEA.HI.SX32 R7, R4, R5, 0x1d ;  /* 0x0000000504077211 */ /* 0x000fe200078feaff */
[----:B------:R-:W-:Y:S01]  /*00f0*/  IMAD.HI R9, R8, 0x2aaaaaab, RZ ;  /* 0x2aaaaaab08097827 */ /* 0x000fe200078e02ff */
[----:B------:R-:W-:Y:S02]  /*0100*/  LEA.HI R2, R2, R2, RZ, 0x1 ;  /* 0x0000000202027211 */ /* 0x000fe400078f08ff */
[----:B------:R-:W-:Y:S01]  /*0110*/  SHF.R.S32.HI R4, RZ, 0x1f, R7 ;  /* 0x0000001fff047819 */ /* 0x000fe20000011407 */
[----:B------:R-:W-:Y:S01]  /*0120*/  IMAD R6, R3, -0x6, R0 ;  /* 0xfffffffa03067824 */ /* 0x000fe200078e0200 */
[----:B------:R-:W-:Y:S01]  /*0130*/  LEA.HI R9, R9, R9, RZ, 0x1 ;  /* 0x0000000909097211 */ /* 0x000fe200078f08ff */
[----:B------:R-:W-:Y:S01]  /*0140*/  IMAD R12, R2, -0x6, R3 ;  /* 0xfffffffa020c7824 */ /* 0x000fe200078e0203 */
[----:B------:R-:W-:Y:S01]  /*0150*/  LEA.HI R4, R4, R7, RZ, 0x4 ;  /* 0x0000000704047211 */ /* 0x000fe200078f20ff */
[----:B------:R-:W1:Y:S01]  /*0160*/  LDC.64 R2, c[0x0][0x220] ;  /* 0x00008800ff027b82 */ /* 0x000e620000000a00 */
[----:B------:R-:W-:-:S02]  /*0170*/  VIADD R5, R6, 0xffffffff ;  /* 0xffffffff06057836 */ /* 0x000fc40000000000 */
[----:B------:R-:W-:Y:S01]  /*0180*/  VIADD R10, R12, 0xffffffff ;  /* 0xffffffff0c0a7836 */ /* 0x000fe20000000000 */
[----:B------:R-:W-:Y:S01]  /*0190*/  LOP3.LUT R4, R4, 0xfffffff0, RZ, 0xc0, !PT ;  /* 0xfffffff004047812 */ /* 0x000fe200078ec0ff */
[----:B------:R-:W-:-:S03]  /*01a0*/  IMAD R8, R9, -0x6, R8 ;  /* 0xfffffffa09087824 */ /* 0x000fc600078e0208 */
[----:B------:R-:W-:Y:S01]  /*01b0*/  LOP3.LUT R5, R10, R5, RZ, 0xfc, !PT ;  /* 0x000000050a057212 */ /* 0x000fe200078efcff */
[----:B------:R-:W-:-:S03]  /*01c0*/  IMAD.IADD R9, R7, 0x1, -R4 ;  /* 0x0000000107097824 */ /* 0x000fc600078e0a04 */
[----:B------:R-:W-:Y:S01]  /*01d0*/  ISETP.GE.U32.AND P0, PT, R5, 0x4, PT ;  /* 0x000000040500780c */ /* 0x000fe20003f06070 */
[----:B------:R-:W-:-:S03]  /*01e0*/  VIADD R5, R8, 0xffffffff ;  /* 0xffffffff08057836 */ /* 0x000fc60000000000 */
[----:B------:R-:W-:Y:S02]  /*01f0*/  ISETP.LT.AND P3, PT, R0, 0x900, !P0 ;  /* 0x000009000000780c */ /* 0x000fe40004761270 */
[----:B------:R-:W-:Y:S01]  /*0200*/  LOP3.LUT R5, R10, R5, RZ, 0xfc, !PT ;  /* 0x000000050a057212 */ /* 0x000fe200078efcff */
[----:B------:R-:W-:Y:S01]  /*0210*/  IMAD.SHL.U32 R13, R7, 0x10, RZ ;  /* 0x00000010070d7824 */ /* 0x000fe200078e00ff */
[----:B------:R-:W2:Y:S02]  /*0220*/  LDC.64 R10, c[0x0][0x218] ;  /* 0x00008600ff0a7b82 */ /* 0x000ea40000000a00 */
[----:B------:R-:W-:Y:S02]  /*0230*/  ISETP.GE.U32.AND P1, PT, R5, 0x4, PT ;  /* 0x000000040500780c */ /* 0x000fe40003f26070 */
[----:B------:R-:W-:Y:S01]  /*0240*/  CS2R R4, SRZ ;  /* 0x0000000000047805 */ /* 0x000fe2000001ff00 */
[----:B-1----:R-:W-:Y:S01]  /*0250*/  IMAD.WIDE R2, R9, 0x4, R2 ;  /* 0x0000000409027825 */ /* 0x002fe200078e0202 */
[----:B------:R-:W-:-:S04]  /*0260*/  ISETP.LT.AND P2, PT, R0, 0x900, !P1 ;  /* 0x000009000000780c */ /* 0x000fc80004f41270 */
[----:B------:R-:W3:Y:S09]  /*0270*/  @P3 LDG.E.EL R4, desc[UR4][R2.64] ;  /* 0x0000000402043981 */ /* 0x000ef2000c2e1900 */
[----:B------:R1:W4:Y:S01]  /*0280*/  @P2 LDG.E.EL R5, desc[UR4][R2.64] ;  /* 0x0000000402052981 */ /* 0x000322000c2e1900 */
[----:B------:R-:W-:Y:S01]  /*0290*/  IMAD.SHL.U32 R7, R12, 0x4, RZ ;  /* 0x000000040c077824 */ /* 0x000fe200078e00ff */
[----:B------:R-:W-:-:S02]  /*02a0*/  SHF.R.S32.HI R15, RZ, 0x1f, R6 ;  /* 0x0000001fff0f7819 */ /* 0x000fc40000011406 */
[----:B------:R-:W-:Y:S01]  /*02b0*/  SHF.R.S32.HI R17, RZ, 0x1f, R13 ;  /* 0x0000001fff117819 */ /* 0x000fe2000001140d */
[----:B--2---:R-:W-:Y:S01]  /*02c0*/  IMAD.WIDE R18, R9, 0x4, R10 ;  /* 0x0000000409127825 */ /* 0x004fe200078e020a */
[----:B------:R-:W-:Y:S02]  /*02d0*/  IADD3 R16, P4, P5, R7, R13, R6 ;  /* 0x0000000d07107210 */ /* 0x000fe40007d9e006 */
[----:B------:R-:W-:Y:S02]  /*02e0*/  CS2R R10, SRZ ;  /* 0x00000000000a7805 */ /* 0x000fe4000001ff00 */
[----:B------:R-:W-:Y:S01]  /*02f0*/  SHF.R.S32.HI R12, RZ, 0x1f, R7 ;  /* 0x0000001fff0c7819 */ /* 0x000fe20000011407 */
[----:B-1----:R-:W1:Y:S03]  /*0300*/  LDC.64 R2, c[0x0][0x230] ;  /* 0x00008c00ff027b82 */ /* 0x002e660000000a00 */
[----:B------:R-:W-:-:S02]  /*0310*/  IADD3.X R15, R12, R17, R15, P4, P5 ;  /* 0x000000110c0f7210 */ /* 0x000fc400027ea40f */
[--C-:B------:R-:W-:Y:S02]  /*0320*/  IADD3 R13, P5, P6, R7, R13, R8.reuse ;  /* 0x0000000d070d7210 */ /* 0x100fe40007ebe008 */
[----:B------:R-:W-:Y:S01]  /*0330*/  SHF.R.S32.HI R8, RZ, 0x1f, R8 ;  /* 0x0000001fff087819 */ /* 0x000fe20000011408 */
[----:B------:R-:W2:Y:S01]  /*0340*/  LDC.64 R6, c[0x0][0x228] ;  /* 0x00008a00ff067b82 */ /* 0x000ea20000000a00 */
[----:B------:R-:W-:Y:S02]  /*0350*/  LEA R14, P4, R16, UR6, 0x2 ;  /* 0x00000006100e7c11 */ /* 0x000fe4000f8810ff */
[----:B------:R-:W-:Y:S01]  /*0360*/  IADD3.X R12, R12, R17, R8, P5, P6 ;  /* 0x000000110c0c7210 */ /* 0x000fe20002fec408 */
[----:B------:R-:W-:Y:S01]  /*0370*/  IMAD.MOV.U32 R8, RZ, RZ, RZ ;  /* 0x000000ffff087224 */ /* 0x000fe200078e00ff */
[----:B------:R-:W-:Y:S02]  /*0380*/  LEA.HI.X R15, R16, UR7, R15, 0x2, P4 ;  /* 0x00000007100f7c11 */ /* 0x000fe4000a0f140f */
[----:B------:R-:W-:-:S03]  /*0390*/  LEA R16, P4, R13, UR6, 0x2 ;  /* 0x000000060d107c11 */ /* 0x000fc6000f8810ff */
[----:B------:R-:W5:Y:S01]  /*03a0*/  @P3 LDG.E.EL R8, desc[UR4][R18.64] ;  /* 0x0000000412083981 */ /* 0x000f62000c2e1900 */
[----:B------:R-:W-:Y:S02]  /*03b0*/  LEA.HI.X R17, R13, UR7, R12, 0x2, P4 ;  /* 0x000000070d117c11 */ /* 0x000fe4000a0f140c */
[----:B------:R-:W-:Y:S01]  /*03c0*/  CS2R R12, SRZ ;  /* 0x00000000000c7805 */ /* 0x000fe2000001ff00 */
[----:B------:R-:W5:Y:S01]  /*03d0*/  @P3 LDG.E R10, desc[UR4][R14.64+-0x14] ;  /* 0xffffec040e0a3981 */ /* 0x000f62000c1e1900 */
[----:B-1----:R-:W-:-:S03]  /*03e0*/  IMAD.WIDE R20, R9, 0x4, R2 ;  /* 0x0000000409147825 */ /* 0x002fc600078e0202 */
[----:B------:R-:W5:Y:S01]  /*03f0*/  @P2 LDG.E R11, desc[UR4][R16.64+-0x14] ;  /* 0xffffec04100b2981 */ /* 0x000f62000c1e1900 */
[----:B------:R-:W-:-:S03]  /*0400*/  CS2R R2, SRZ ;  /* 0x0000000000027805 */ /* 0x000fc6000001ff00 */
[----:B------:R-:W5:Y:S01]  /*0410*/  @P2 LDG.E.EL R12, desc[UR4][R18.64] ;  /* 0x00000004120c2981 */ /* 0x000f62000c2e1900 */
[----:B--2---:R-:W-:-:S03]  /*0420*/  IMAD.WIDE R6, R9, 0x4, R6 ;  /* 0x0000000409067825 */ /* 0x004fc600078e0206 */
[----:B------:R-:W2:Y:S01]  /*0430*/  @P3 LDG.E.EL R3, desc[UR4][R20.64] ;  /* 0x0000000414033981 */ /* 0x000ea2000c2e1900 */
[----:B------:R-:W-:-:S03]  /*0440*/  IMAD.MOV.U32 R9, RZ, RZ, RZ ;  /* 0x000000ffff097224 */ /* 0x000fc600078e00ff */
[----:B------:R-:W2:Y:S04]  /*0450*/  @P3 LDG.E.EL R13, desc[UR4][R6.64] ;  /* 0x00000004060d3981 */ /* 0x000ea8000c2e1900 */
[----:B------:R1:W2:Y:S04]  /*0460*/  @P2 LDG.E.EL R9, desc[UR4][R6.64] ;  /* 0x0000000406092981 */ /* 0x0002a8000c2e1900 */
[----:B------:R-:W2:Y:S01]  /*0470*/  @P2 LDG.E.EL R2, desc[UR4][R20.64] ;  /* 0x0000000414022981 */ /* 0x000ea2000c2e1900 */
[----:B-1----:R-:W-:Y:S01]  /*0480*/  IMAD.MOV.U32 R6, RZ, RZ, 0x3e800000 ;  /* 0x3e800000ff067424 */ /* 0x002fe200078e00ff */
[----:B---3--:R-:W-:-:S05]  /*0490*/  SEL R4, R4, RZ, P3 ;  /* 0x000000ff04047207 */ /* 0x008fca0001800000 */
[----:B------:R-:W-:-:S04]  /*04a0*/  FADD R4, R4, 9.9999997473787516356e-06 ;  /* 0x3727c5ac04047421 */ /* 0x000fc80000000000 */
[----:B0-----:R-:W0:Y:S01]  /*04b0*/  MUFU.SQRT R14, R4 ;  /* 0x00000004000e7308 */ /* 0x001e220000002000 */
[----:B----4-:R-:W-:-:S05]  /*04c0*/  SEL R5, R5, RZ, P2 ;  /* 0x000000ff05057207 */ /* 0x010fca0001000000 */
[----:B------:R-:W-:-:S04]  /*04d0*/  FADD R5, R5, 9.9999997473787516356e-06 ;  /* 0x3727c5ac05057421 */ /* 0x000fc80000000000 */
[----:B------:R-:W1:Y:S01]  /*04e0*/  MUFU.SQRT R15, R5 ;  /* 0x00000005000f7308 */ /* 0x000e620000002000 */
[C---:B0-----:R-:W-:Y:S02]  /*04f0*/  FSETP.GT.AND P6, PT, R14.reuse, 8.50705917302346158658e+37, PT ;  /* 0x7e8000000e00780b */ /* 0x041fe40003fc4000 */
[----:B------:R-:W-:Y:S02]  /*0500*/  FSETP.GEU.AND P5, PT, R14, 1.175494350822287508e-38, PT ;  /* 0x008000000e00780b */ /* 0x000fe40003fae000 */
[----:B------:R-:W-:Y:S02]  /*0510*/  FSEL R7, R6, 1, P6 ;  /* 0x3f80000006077808 */ /* 0x000fe40003000000 */
[----:B-1----:R-:W-:-:S07]  /*0520*/  FSETP.GT.AND P4, PT, R15, 8.50705917302346158658e+37, PT ;  /* 0x7e8000000f00780b */ /* 0x002fce0003f84000 */
[----:B------:R-:W-:Y:S01]  /*0530*/  @P6 FMUL R14, R14, 0.25 ;  /* 0x3e8000000e0e6820 */ /* 0x000fe20000400000 */
[----:B------:R-:W-:-:S03]  /*0540*/  FSETP.GEU.AND P6, PT, R15, 1.175494350822287508e-38, PT ;  /* 0x008000000f00780b */ /* 0x000fc60003fce000 */
[----:B------:R-:W-:Y:S02]  /*0550*/  @!P5 FMUL R14, R14, 16777216 ;  /* 0x4b8000000e0ed820 */ /* 0x000fe40000400000 */
[----:B------:R-:W-:-:S04]  /*0560*/  @P4 FMUL R15, R15, 0.25 ;  /* 0x3e8000000f0f4820 */ /* 0x000fc80000400000 */
[----:B------:R-:W0:Y:S04]  /*0570*/  MUFU.RCP R14, R14 ;  /* 0x0000000e000e7308 */ /* 0x000e280000001000 */
[----:B------:R-:W-:Y:S01]  /*0580*/  @!P6 FMUL R15, R15, 16777216 ;  /* 0x4b8000000f0fe820 */ /* 0x000fe20000400000 */
[----:B-----5:R-:W-:-:S05]  /*0590*/  SEL R5, R8, RZ, P3 ;  /* 0x000000ff08057207 */ /* 0x020fca0001800000 */
[----:B------:R-:W1:Y:S01]  /*05a0*/  MUFU.RCP R15, R15 ;  /* 0x0000000f000f7308 */ /* 0x000e620000001000 */
[----:B------:R-:W-:Y:S01]  /*05b0*/  SEL R10, R10, RZ, P3 ;  /* 0x000000ff0a0a7207 */ /* 0x000fe20001800000 */
[----:B------:R-:W-:Y:S01]  /*05c0*/  @!P5 FMUL R7, R7, 16777216 ;  /* 0x4b8000000707d820 */ /* 0x000fe20000400000 */
[----:B------:R-:W-:Y:S02]  /*05d0*/  FSEL R8, R6, 1, P4 ;  /* 0x3f80000006087808 */ /* 0x000fe40002000000 */
[----:B------:R-:W-:Y:S01]  /*05e0*/  SEL R12, R12, RZ, P2 ;  /* 0x000000ff0c0c7207 */ /* 0x000fe20001000000 */
[----:B------:R-:W-:Y:S01]  /*05f0*/  FADD R6, R10, -R5 ;  /* 0x800000050a067221 */ /* 0x000fe20000000000 */
[----:B0-----:R-:W-:Y:S01]  /*0600*/  FMUL R7, R14, R7 ;  /* 0x000000070e077220 */ /* 0x001fe20000400000 */
[----:B------:R-:W-:Y:S01]  /*0610*/  SEL R11, R11, RZ, P2 ;  /* 0x000000ff0b0b7207 */ /* 0x000fe20001000000 */
[----:B------:R-:W-:Y:S01]  /*0620*/  @!P6 FMUL R8, R8, 16777216 ;  /* 0x4b8000000808e820 */ /* 0x000fe20000400000 */
[----:B------:R-:W0:Y:S01]  /*0630*/  LDC.64 R4, c[0x0][0x238] ;  /* 0x00008e00ff047b82 */ /* 0x000e220000000a00 */
[----:B------:R-:W-:-:S02]  /*0640*/  FMUL R7, R6, R7 ;  /* 0x0000000706077220 */ /* 0x000fc40000400000 */
[----:B------:R-:W-:Y:S01]  /*0650*/  FADD R6, R11, -R12 ;  /* 0x8000000c0b067221 */ /* 0x000fe20000000000 */
[----:B-1----:R-:W-:Y:S01]  /*0660*/  FMUL R15, R15, R8 ;  /* 0x000000080f0f7220 */ /* 0x002fe20000400000 */
[----:B--2---:R-:W-:Y:S02]  /*0670*/  SEL R8, R13, RZ, P3 ;  /* 0x000000ff0d087207 */ /* 0x004fe40001800000 */
[----:B------:R-:W-:Y:S01]  /*0680*/  SEL R9, R9, RZ, P2 ;  /* 0x000000ff09097207 */ /* 0x000fe20001000000 */
[----:B------:R-:W-:Y:S01]  /*0690*/  FMUL R15, R6, R15 ;  /* 0x0000000f060f7220 */ /* 0x000fe20000400000 */
[----:B------:R-:W-:Y:S02]  /*06a0*/  SEL R10, R3, RZ, P3 ;  /* 0x000000ff030a7207 */ /* 0x000fe40001800000 */
[----:B------:R-:W-:Y:S02]  /*06b0*/  SEL R2, R2, RZ, P2 ;  /* 0x000000ff02027207 */ /* 0x000fe40001000000 */
[----:B------:R-:W-:Y:S01]  /*06c0*/  ISETP.GE.AND P4, PT, R0, 0x900, PT ;  /* 0x000009000000780c */ /* 0x000fe20003f86270 */
[----:B------:R-:W-:-:S02]  /*06d0*/  FFMA R3, R7, R8, R10 ;  /* 0x0000000807037223 */ /* 0x000fc4000000000a */
[----:B------:R-:W-:-:S03]  /*06e0*/  FFMA R2, R15, R9, R2 ;  /* 0x000000090f027223 */ /* 0x000fc60000000002 */
[C---:B------:R-:W-:Y:S02]  /*06f0*/  FSETP.GEU.AND P2, PT, R3.reuse, RZ, PT ;  /* 0x000000ff0300720b */ /* 0x040fe40003f4e000 */
[C---:B------:R-:W-:Y:S02]  /*0700*/  FSETP.GEU.AND P3, PT, R2.reuse, RZ, PT ;  /* 0x000000ff0200720b */ /* 0x040fe40003f6e000 */
[----:B------:R-:W-:Y:S02]  /*0710*/  FSEL R3, R3, RZ, P2 ;  /* 0x000000ff03037208 */ /* 0x000fe40001000000 */
[----:B------:R-:W-:Y:S01]  /*0720*/  FSEL R2, R2, RZ, P3 ;  /* 0x000000ff02027208 */ /* 0x000fe20001800000 */
[----:B0-----:R-:W-:Y:S01]  /*0730*/  IMAD.WIDE R4, R0, 0x4, R4 ;  /* 0x0000000400047825 */ /* 0x001fe200078e0204 */
[----:B------:R-:W-:Y:S02]  /*0740*/  SEL R6, R3, RZ, !P0 ;  /* 0x000000ff03067207 */ /* 0x000fe40004000000 */
[----:B------:R-:W-:Y:S01]  /*0750*/  SEL R7, R2, RZ, !P1 ;  /* 0x000000ff02077207 */ /* 0x000fe20004800000 */
[----:B------:R-:W-:Y:S06]  /*0760*/  @P4 EXIT ;  /* 0x000000000000494d */ /* 0x000fec0003800000 */
[----:B------:R-:W-:Y:S01]  /*0770*/  STG.E.64 desc[UR4][R4.64], R6 ;  /* 0x0000000604007986 */ /* 0x000fe2000c101b04 */
[----:B------:R-:W-:Y:S05]  /*0780*/  EXIT ;  /* 0x000000000000794d */ /* 0x000fea0003800000 */
.L_x_0:
[----:B------:R-:W-:-:S00]  /*0790*/  BRA `(.L_x_0) ;  /* 0xfffffffc00fc7947 */ /* 0x000fc0000383ffff */
[----:B------:R-:W-:-:S00]  /*07a0*/  NOP ;  /* 0x0000000000007918 */ /* 0x000fc00000000000 */
        /* <DEDUP_REMOVED lines=13> */
.L_x_1:


//--------------------- .nv.global.init           --------------------------
	.section	.nv.global.init,"aw",@progbits
.nv.global.init:
	.type		_$_str,@object
	.size		_$_str,(_$_str_$_2 - _$_str)
_$_str:
        /*0000*/ 	.byte	0x5f, 0x5f, 0x43, 0x55, 0x44, 0x41, 0x5f, 0x46, 0x54, 0x5a, 0x00
	.type		_$_str_$_2,@object
	.size		_$_str_$_2,(.L_1 - _$_str_$_2)
_$_str_$_2:
        /*000b*/ 	.byte	0x5f, 0x5f, 0x43, 0x55, 0x44, 0x41, 0x5f, 0x50, 0x52, 0x45, 0x43, 0x5f, 0x53, 0x51, 0x52, 0x54
        /*001b*/ 	.byte	0x00
.L_1:


//--------------------- .nv.constant0.triton_poi_fused__native_batch_norm_legit_no_training_constant_pad_nd_relu_2 --------------------------
	.section	.nv.constant0.triton_poi_fused__native_batch_norm_legit_no_training_constant_pad_nd_relu_2,"a",@progbits
	.sectionflags	@""
	.align	4
.nv.constant0.triton_poi_fused__native_batch_norm_legit_no_training_constant_pad_nd_relu_2:
	.zero		580
